	.headerflags	@"EF_CUDA_TEXMODE_UNIFIED EF_CUDA_64BIT_ADDRESS EF_CUDA_ACCELERATORS EF_CUDA_SM90 EF_CUDA_VIRTUAL_SM(EF_CUDA_SM90)"
	.elftype	@"ET_EXEC"


//--------------------- .nv.info                  --------------------------
	.section	.nv.info,"",@"SHT_CUDA_INFO"
	.align	4


	//----- nvinfo : EIATTR_REGCOUNT
	.align		4
        /*0000*/ 	.byte	0x04, 0x2f
        /*0002*/ 	.short	(.L_1 - .L_0)
	.align		4
.L_0:
        /*0004*/ 	.word	index@(triton_poi_fused_2)
        /*0008*/ 	.word	0x0000001e


	//----- nvinfo : EIATTR_MIN_STACK_SIZE
	.align		4
.L_1:
        /*000c*/ 	.byte	0x04, 0x12
        /*000e*/ 	.short	(.L_3 - .L_2)
	.align		4
.L_2:
        /*0010*/ 	.word	index@(triton_poi_fused_2)
        /*0014*/ 	.word	0x00000000


	//----- nvinfo : EIATTR_FRAME_SIZE
	.align		4
.L_3:
        /*0018*/ 	.byte	0x04, 0x11
        /*001a*/ 	.short	(.L_5 - .L_4)
	.align		4
.L_4:
        /*001c*/ 	.word	index@(triton_poi_fused_2)
        /*0020*/ 	.word	0x00000000


	//----- nvinfo : EIATTR_MIN_STACK_SIZE
	.align		4
.L_5:
        /*0024*/ 	.byte	0x04, 0x12
        /*0026*/ 	.short	(.L_7 - .L_6)
	.align		4
.L_6:
        /*0028*/ 	.word	index@(triton_poi_fused_2)
        /*002c*/ 	.word	0x00000000
.L_7:


//--------------------- .nv.info.triton_poi_fused_2 --------------------------
	.section	.nv.info.triton_poi_fused_2,"",@"SHT_CUDA_INFO"
	.sectionflags	@""
	.align	4


	//----- nvinfo : EIATTR_CUDA_API_VERSION
	.align		4
        /*0000*/ 	.byte	0x04, 0x37
        /*0002*/ 	.short	(.L_9 - .L_8)
.L_8:
        /*0004*/ 	.word	0x0000007c


	//----- nvinfo : EIATTR_KPARAM_INFO
	.align		4
.L_9:
        /*0008*/ 	.byte	0x04, 0x17
        /*000a*/ 	.short	(.L_11 - .L_10)
.L_10:
        /*000c*/ 	.word	0x00000000
        /*0010*/ 	.short	0x0003
        /*0012*/ 	.short	0x0014
        /*0014*/ 	.byte	0x00, 0xf0, 0x11, 0x00


	//----- nvinfo : EIATTR_KPARAM_INFO
	.align		4
.L_11:
        /*0018*/ 	.byte	0x04, 0x17
        /*001a*/ 	.short	(.L_13 - .L_12)
.L_12:
        /*001c*/ 	.word	0x00000000
        /*0020*/ 	.short	0x0002
        /*0022*/ 	.short	0x0010
        /*0024*/ 	.byte	0x00, 0xf0, 0x11, 0x00


	//----- nvinfo : EIATTR_KPARAM_INFO
	.align		4
.L_13:
        /*0028*/ 	.byte	0x04, 0x17
        /*002a*/ 	.short	(.L_15 - .L_14)
.L_14:
        /*002c*/ 	.word	0x00000000
        /*0030*/ 	.short	0x0001
        /*0032*/ 	.short	0x0008
        /*0034*/ 	.byte	0x00, 0xf4, 0x21, 0x00


	//----- nvinfo : EIATTR_KPARAM_INFO
	.align		4
.L_15:
        /*0038*/ 	.byte	0x04, 0x17
        /*003a*/ 	.short	(.L_17 - .L_16)
.L_16:
        /*003c*/ 	.word	0x00000000
        /*0040*/ 	.short	0x0000
        /*0042*/ 	.short	0x0000
        /*0044*/ 	.byte	0x00, 0xf4, 0x21, 0x00


	//----- nvinfo : EIATTR_SPARSE_MMA_MASK
	.align		4
.L_17:
        /*0048*/ 	.byte	0x03, 0x50
        /*004a*/ 	.short	0x0000


	//----- nvinfo : EIATTR_MAXREG_COUNT
	.align		4
        /*004c*/ 	.byte	0x03, 0x1b
        /*004e*/ 	.short	0x00ff


	//----- nvinfo : EIATTR_EXIT_INSTR_OFFSETS
	.align		4
        /*0050*/ 	.byte	0x04, 0x1c
        /*0052*/ 	.short	(.L_19 - .L_18)


	//   ....[0]....
.L_18:
        /*0054*/ 	.word	0x000006a0


	//   ....[1]....
        /*0058*/ 	.word	0x000006f0


	//----- nvinfo : EIATTR_REQNTID
	.align		4
.L_19:
        /*005c*/ 	.byte	0x04, 0x10
        /*005e*/ 	.short	(.L_21 - .L_20)
.L_20:
        /*0060*/ 	.word	0x00000080
        /*0064*/ 	.word	0x00000001
        /*0068*/ 	.word	0x00000001


	//----- nvinfo : EIATTR_CBANK_PARAM_SIZE
	.align		4
.L_21:
        /*006c*/ 	.byte	0x03, 0x19
        /*006e*/ 	.short	0x0018


	//----- nvinfo : EIATTR_PARAM_CBANK
	.align		4
        /*0070*/ 	.byte	0x04, 0x0a
        /*0072*/ 	.short	(.L_23 - .L_22)
	.align		4
.L_22:
        /*0074*/ 	.word	index@(.nv.constant0.triton_poi_fused_2)
        /*0078*/ 	.short	0x0210
        /*007a*/ 	.short	0x0018


	//----- nvinfo : EIATTR_SW_WAR
	.align		4
.L_23:
        /*007c*/ 	.byte	0x04, 0x36
        /*007e*/ 	.short	(.L_25 - .L_24)
.L_24:
        /*0080*/ 	.word	0x00000008
.L_25:


//--------------------- .nv.callgraph             --------------------------
	.section	.nv.callgraph,"",@"SHT_CUDA_CALLGRAPH"
	.align	4
	.sectionentsize	8
	.align		4
        /*0000*/ 	.word	0x00000000
	.align		4
        /*0004*/ 	.word	0xffffffff
	.align		4
        /*0008*/ 	.word	0x00000000
	.align		4
        /*000c*/ 	.word	0xfffffffe
	.align		4
        /*0010*/ 	.word	0x00000000
	.align		4
        /*0014*/ 	.word	0xfffffffd
	.align		4
        /*0018*/ 	.word	0x00000000
	.align		4
        /*001c*/ 	.word	0xfffffffc


//--------------------- .text.triton_poi_fused_2  --------------------------
	.section	.text.triton_poi_fused_2,"ax",@progbits
	.sectionflags	@"SHF_BARRIERS=1"
	.align	128
        .global         triton_poi_fused_2
        .type           triton_poi_fused_2,@function
        .size           triton_poi_fused_2,(.L_x_1 - triton_poi_fused_2)
        .other          triton_poi_fused_2,@"STO_CUDA_ENTRY STV_DEFAULT"
triton_poi_fused_2:
.text.triton_poi_fused_2:
[----:B------:R-:W0:Y:S01]  /*0000*/  LDC R1, c[0x0][0x28] ;  /* 0x00000a00ff017b82 */ /* 0x000e220000000800 */
[----:B------:R-:W1:Y:S07]  /*0010*/  S2R R15, SR_CTAID.X ;  /* 0x00000000000f7919 */ /* 0x000e6e0000002500 */
[----:B------:R-:W2:Y:S01]  /*0020*/  LDC.64 R16, c[0x0][0x210] ;  /* 0x00008400ff107b82 */ /* 0x000ea20000000a00 */
[----:B------:R-:W-:Y:S01]  /*0030*/  IMAD.MOV.U32 R14, RZ, RZ, RZ ;  /* 0x000000ffff0e7224 */ /* 0x000fe200078e00ff */
[----:B------:R-:W-:Y:S01]  /*0040*/  ULDC.64 UR6, c[0x0][0x208] ;  /* 0x0000820000067ab9 */ /* 0x000fe20000000a00 */
[----:B------:R-:W3:Y:S01]  /*0050*/  S2R R18, SR_TID.X ;  /* 0x0000000000127919 */ /* 0x000ee20000002100 */
[----:B------:R-:W4:Y:S01]  /*0060*/  S2R R19, SR_CTAID.Y ;  /* 0x0000000000137919 */ /* 0x000f220000002600 */
[----:B-1----:R-:W-:Y:S01]  /*0070*/  IMAD.SHL.U32 R15, R15, 0x10, RZ ;  /* 0x000000100f0f7824 */ /* 0x002fe200078e00ff */
[----:B---3--:R-:W-:-:S04]  /*0080*/  SHF.R.U32.HI R0, RZ, 0x4, R18 ;  /* 0x00000004ff007819 */ /* 0x008fc80000011612 */
[----:B------:R-:W-:Y:S01]  /*0090*/  LOP3.LUT R4, R15, 0xf, R18, 0xf8, !PT ;  /* 0x0000000f0f047812 */ /* 0x000fe200078ef812 */
[----:B----4-:R-:W-:Y:S01]  /*00a0*/  IMAD.SHL.U32 R19, R19, 0x40, RZ ;  /* 0x0000004013137824 */ /* 0x010fe200078e00ff */
[----:B------:R-:W-:Y:S02]  /*00b0*/  SGXT.U32 R0, R0, 0x3 ;  /* 0x000000030000781a */ /* 0x000fe40000000000 */
[----:B------:R-:W-:Y:S02]  /*00c0*/  ISETP.GE.AND P0, PT, R4, 0x9, PT ;  /* 0x000000090400780c */ /* 0x000fe40003f06270 */
[----:B------:R-:W-:Y:S02]  /*00d0*/  LOP3.LUT R3, R19, 0x8, R0, 0xfe, !PT ;  /* 0x0000000813037812 */ /* 0x000fe400078efe00 */
[----:B------:R-:W-:Y:S02]  /*00e0*/  LOP3.LUT R2, R19, R0, RZ, 0xfc, !PT ;  /* 0x0000000013027212 */ /* 0x000fe400078efcff */
[C---:B------:R-:W-:Y:S01]  /*00f0*/  ISETP.LT.AND P2, PT, R3.reuse, 0xa00, !P0 ;  /* 0x00000a000300780c */ /* 0x040fe20004741270 */
[--C-:B------:R-:W-:Y:S01]  /*0100*/  IMAD R3, R3, 0x9, R4.reuse ;  /* 0x0000000903037824 */ /* 0x100fe200078e0204 */
[----:B------:R-:W-:Y:S01]  /*0110*/  LOP3.LUT R6, R19, 0x10, R0, 0xfe, !PT ;  /* 0x0000001013067812 */ /* 0x000fe200078efe00 */
[----:B------:R-:W-:Y:S01]  /*0120*/  IMAD R5, R2, 0x9, R4 ;  /* 0x0000000902057824 */ /* 0x000fe200078e0204 */
[----:B------:R-:W-:-:S02]  /*0130*/  LOP3.LUT R7, R19, 0x18, R0, 0xfe, !PT ;  /* 0x0000001813077812 */ /* 0x000fc400078efe00 */
[----:B------:R-:W-:Y:S01]  /*0140*/  ISETP.LT.AND P1, PT, R2, 0xa00, !P0 ;  /* 0x00000a000200780c */ /* 0x000fe20004721270 */
[----:B--2---:R-:W-:Y:S01]  /*0150*/  IMAD.WIDE R2, R3, 0x4, R16 ;  /* 0x0000000403027825 */ /* 0x004fe200078e0210 */
[----:B------:R-:W-:Y:S02]  /*0160*/  ISETP.LT.AND P6, PT, R6, 0xa00, !P0 ;  /* 0x00000a000600780c */ /* 0x000fe400047c1270 */
[----:B------:R-:W-:Y:S02]  /*0170*/  LOP3.LUT R8, R19, 0x20, R0, 0xfe, !PT ;  /* 0x0000002013087812 */ /* 0x000fe400078efe00 */
[----:B------:R-:W-:Y:S01]  /*0180*/  ISETP.LT.AND P5, PT, R7, 0xa00, !P0 ;  /* 0x00000a000700780c */ /* 0x000fe200047a1270 */
[----:B------:R1:W2:Y:S01]  /*0190*/  @P2 LDG.E.EL R14, desc[UR6][R2.64] ;  /* 0x00000006020e2981 */ /* 0x0002a2000c2e1900 */
[----:B------:R-:W-:Y:S02]  /*01a0*/  LOP3.LUT R4, R19, 0x28, R0, 0xfe, !PT ;  /* 0x0000002813047812 */ /* 0x000fe400078efe00 */
[----:B------:R-:W-:-:S02]  /*01b0*/  LOP3.LUT R6, R19, 0x30, R0, 0xfe, !PT ;  /* 0x0000003013067812 */ /* 0x000fc400078efe00 */
[----:B------:R-:W-:Y:S02]  /*01c0*/  LOP3.LUT R7, R19, 0x38, R0, 0xfe, !PT ;  /* 0x0000003813077812 */ /* 0x000fe400078efe00 */
[----:B------:R-:W-:Y:S02]  /*01d0*/  ISETP.LT.AND P4, PT, R8, 0xa00, !P0 ;  /* 0x00000a000800780c */ /* 0x000fe40004781270 */
[----:B------:R-:W-:Y:S02]  /*01e0*/  ISETP.LT.AND P3, PT, R4, 0xa00, !P0 ;  /* 0x00000a000400780c */ /* 0x000fe40004761270 */
[----:B------:R-:W-:Y:S02]  /*01f0*/  ISETP.LT.AND P2, PT, R6, 0xa00, !P0 ;  /* 0x00000a000600780c */ /* 0x000fe40004741270 */
[----:B------:R-:W-:Y:S01]  /*0200*/  ISETP.LT.AND P0, PT, R7, 0xa00, !P0 ;  /* 0x00000a000700780c */ /* 0x000fe20004701270 */
[C---:B------:R-:W-:Y:S02]  /*0210*/  VIADD R7, R5.reuse, 0x90 ;  /* 0x0000009005077836 */ /* 0x040fe40000000000 */
[----:B------:R-:W-:-:S02]  /*0220*/  VIADD R9, R5, 0xd8 ;  /* 0x000000d805097836 */ /* 0x000fc40000000000 */
[C---:B------:R-:W-:Y:S02]  /*0230*/  VIADD R11, R5.reuse, 0x120 ;  /* 0x00000120050b7836 */ /* 0x040fe40000000000 */
[C---:B------:R-:W-:Y:S02]  /*0240*/  VIADD R13, R5.reuse, 0x168 ;  /* 0x00000168050d7836 */ /* 0x040fe40000000000 */
[C---:B------:R-:W-:Y:S02]  /*0250*/  VIADD R23, R5.reuse, 0x1b0 ;  /* 0x000001b005177836 */ /* 0x040fe40000000000 */
[C---:B------:R-:W-:Y:S02]  /*0260*/  VIADD R25, R5.reuse, 0x1f8 ;  /* 0x000001f805197836 */ /* 0x040fe40000000000 */
[----:B-1----:R-:W-:-:S04]  /*0270*/  IMAD.WIDE R2, R5, 0x4, R16 ;  /* 0x0000000405027825 */ /* 0x002fc800078e0210 */
[----:B------:R-:W-:-:S04]  /*0280*/  IMAD.WIDE R4, R7, 0x4, R16 ;  /* 0x0000000407047825 */ /* 0x000fc800078e0210 */
[----:B------:R-:W-:-:S04]  /*0290*/  IMAD.WIDE R6, R9, 0x4, R16 ;  /* 0x0000000409067825 */ /* 0x000fc800078e0210 */
[----:B------:R-:W-:Y:S01]  /*02a0*/  IMAD.WIDE R8, R11, 0x4, R16 ;  /* 0x000000040b087825 */ /* 0x000fe200078e0210 */
[----:B------:R-:W-:-:S03]  /*02b0*/  CS2R R20, SRZ ;  /* 0x0000000000147805 */ /* 0x000fc6000001ff00 */
[----:B------:R-:W-:-:S03]  /*02c0*/  IMAD.WIDE R10, R13, 0x4, R16 ;  /* 0x000000040d0a7825 */ /* 0x000fc600078e0210 */
[----:B------:R1:W3:Y:S01]  /*02d0*/  @P6 LDG.E.EL R20, desc[UR6][R4.64] ;  /* 0x0000000604146981 */ /* 0x0002e2000c2e1900 */
[--C-:B------:R-:W-:Y:S01]  /*02e0*/  IMAD.WIDE R12, R23, 0x4, R16.reuse ;  /* 0x00000004170c7825 */ /* 0x100fe200078e0210 */
[----:B------:R-:W-:Y:S02]  /*02f0*/  CS2R R22, SRZ ;  /* 0x0000000000167805 */ /* 0x000fe4000001ff00 */
[----:B------:R-:W4:Y:S01]  /*0300*/  @P5 LDG.E.EL R21, desc[UR6][R6.64] ;  /* 0x0000000606155981 */ /* 0x000f22000c2e1900 */
[----:B------:R-:W-:Y:S01]  /*0310*/  IMAD.WIDE R16, R25, 0x4, R16 ;  /* 0x0000000419107825 */ /* 0x000fe200078e0210 */
[----:B------:R-:W-:Y:S02]  /*0320*/  CS2R R24, SRZ ;  /* 0x0000000000187805 */ /* 0x000fe4000001ff00 */
[----:B------:R-:W5:Y:S01]  /*0330*/  @P4 LDG.E.EL R22, desc[UR6][R8.64] ;  /* 0x0000000608164981 */ /* 0x000f62000c2e1900 */
[----:B------:R-:W-:-:S03]  /*0340*/  IMAD.MOV.U32 R26, RZ, RZ, RZ ;  /* 0x000000ffff1a7224 */ /* 0x000fc600078e00ff */
[----:B------:R-:W5:Y:S04]  /*0350*/  @P3 LDG.E.EL R24, desc[UR6][R10.64] ;  /* 0x000000060a183981 */ /* 0x000f68000c2e1900 */
[----:B------:R1:W5:Y:S04]  /*0360*/  @P2 LDG.E.EL R23, desc[UR6][R12.64] ;  /* 0x000000060c172981 */ /* 0x000368000c2e1900 */
[----:B------:R1:W5:Y:S04]  /*0370*/  @P1 LDG.E.EL R26, desc[UR6][R2.64] ;  /* 0x00000006021a1981 */ /* 0x000368000c2e1900 */
[----:B------:R-:W5:Y:S01]  /*0380*/  @P0 LDG.E.EL R25, desc[UR6][R16.64] ;  /* 0x0000000610190981 */ /* 0x000f62000c2e1900 */
[----:B------:R-:W1:Y:S01]  /*0390*/  S2R R27, SR_TID.X ;  /* 0x00000000001b7919 */ /* 0x000e620000002100 */
[----:B------:R-:W1:Y:S01]  /*03a0*/  S2UR UR5, SR_CgaCtaId ;  /* 0x00000000000579c3 */ /* 0x000e620000008800 */
[----:B------:R-:W-:Y:S01]  /*03b0*/  UMOV UR4, 0x400 ;  /* 0x0000040000047882 */ /* 0x000fe20000000000 */
[----:B-1----:R-:W-:Y:S01]  /*03c0*/  IMAD.SHL.U32 R4, R27, 0x40, RZ ;  /* 0x000000401b047824 */ /* 0x002fe200078e00ff */
[----:B------:R-:W-:-:S04]  /*03d0*/  SHF.R.U32.HI R5, RZ, 0x4, R27 ;  /* 0x00000004ff057819 */ /* 0x000fc8000001161b */
[----:B------:R-:W-:Y:S02]  /*03e0*/  SGXT.U32 R5, R5, 0x3 ;  /* 0x000000030505781a */ /* 0x000fe40000000000 */
[----:B------:R-:W-:Y:S01]  /*03f0*/  LOP3.LUT R4, R4, 0x3c0, RZ, 0xc0, !PT ;  /* 0x000003c004047812 */ /* 0x000fe200078ec0ff */
[----:B0-----:R-:W-:-:S03]  /*0400*/  UPRMT UR4, UR5, 0x654, UR4 ;  /* 0x0000065405047896 */ /* 0x001fc60008000004 */
[----:B------:R-:W-:-:S04]  /*0410*/  LOP3.LUT R5, R4, R5, RZ, 0xfc, !PT ;  /* 0x0000000504057212 */ /* 0x000fc800078efcff */
[----:B------:R-:W-:-:S04]  /*0420*/  LEA.HI R5, R4, R5, RZ, 0x1c ;  /* 0x0000000504057211 */ /* 0x000fc800078fe0ff */
[----:B------:R-:W-:Y:S01]  /*0430*/  LEA R13, R5, UR4, 0x2 ;  /* 0x00000004050d7c11 */ /* 0x000fe2000f8e10ff */
[----:B------:R-:W-:Y:S01]  /*0440*/  IMAD.SHL.U32 R8, R27, 0x4, RZ ;  /* 0x000000041b087824 */ /* 0x000fe200078e00ff */
[----:B------:R-:W-:-:S04]  /*0450*/  SHF.R.U32.HI R2, RZ, 0x2, R27 ;  /* 0x00000002ff027819 */ /* 0x000fc8000001161b */
[----:B------:R-:W-:Y:S02]  /*0460*/  LOP3.LUT R8, R8, 0x1fc, RZ, 0xc0, !PT ;  /* 0x000001fc08087812 */ /* 0x000fe400078ec0ff */
[----:B------:R-:W-:-:S05]  /*0470*/  LOP3.LUT R3, R2, 0x1c, RZ, 0xc0, !PT ;  /* 0x0000001c02037812 */ /* 0x000fca00078ec0ff */
[----:B------:R-:W-:-:S05]  /*0480*/  IMAD.IADD R3, R8, 0x1, R3 ;  /* 0x0000000108037824 */ /* 0x000fca00078e0203 */
[----:B------:R-:W-:Y:S01]  /*0490*/  LEA R4, R3, UR4, 0x2 ;  /* 0x0000000403047c11 */ /* 0x000fe2000f8e10ff */
[----:B------:R-:W-:Y:S01]  /*04a0*/  IMAD.SHL.U32 R18, R18, 0x4, RZ ;  /* 0x0000000412127824 */ /* 0x000fe200078e00ff */
[----:B------:R-:W0:Y:S04]  /*04b0*/  LDC.64 R2, c[0x0][0x218] ;  /* 0x00008600ff027b82 */ /* 0x000e280000000a00 */
[----:B------:R-:W-:-:S04]  /*04c0*/  LOP3.LUT R18, R19, 0x3c, R18, 0xf8, !PT ;  /* 0x0000003c13127812 */ /* 0x000fc800078ef812 */
[----:B------:R-:W-:-:S04]  /*04d0*/  SHF.R.S32.HI R9, RZ, 0x1f, R18 ;  /* 0x0000001fff097819 */ /* 0x000fc80000011412 */
[----:B------:R-:W-:-:S04]  /*04e0*/  LEA.HI R9, R9, R18, RZ, 0x4 ;  /* 0x0000001209097211 */ /* 0x000fc800078f20ff */
[----:B------:R-:W-:Y:S02]  /*04f0*/  LOP3.LUT R11, R9, 0xfffffff0, RZ, 0xc0, !PT ;  /* 0xfffffff0090b7812 */ /* 0x000fe400078ec0ff */
[----:B------:R-:W-:Y:S02]  /*0500*/  LOP3.LUT R12, R8, 0x200, RZ, 0xfc, !PT ;  /* 0x00000200080c7812 */ /* 0x000fe400078efcff */
[----:B------:R-:W-:Y:S01]  /*0510*/  SHF.R.S32.HI R10, RZ, 0x4, R9 ;  /* 0x00000004ff0a7819 */ /* 0x000fe20000011409 */
[C---:B------:R-:W-:Y:S01]  /*0520*/  IMAD.IADD R11, R18.reuse, 0x1, -R11 ;  /* 0x00000001120b7824 */ /* 0x040fe200078e0a0b */
[----:B------:R-:W-:Y:S02]  /*0530*/  ISETP.GE.AND P0, PT, R18, 0xa00, PT ;  /* 0x00000a001200780c */ /* 0x000fe40003f06270 */
[----:B------:R-:W-:Y:S02]  /*0540*/  LOP3.LUT R9, R15, R0, RZ, 0xfc, !PT ;  /* 0x000000000f097212 */ /* 0x000fe400078efcff */
[----:B------:R-:W-:-:S02]  /*0550*/  LOP3.LUT R0, R15, 0x8, R0, 0xfe, !PT ;  /* 0x000000080f007812 */ /* 0x000fc400078efe00 */
[----:B------:R-:W-:Y:S01]  /*0560*/  SHF.R.U32.HI R12, RZ, 0x4, R12 ;  /* 0x00000004ff0c7819 */ /* 0x000fe2000001160c */
[----:B------:R-:W-:Y:S01]  /*0570*/  IMAD R10, R10, 0x90, R11 ;  /* 0x000000900a0a7824 */ /* 0x000fe200078e020b */
[C---:B------:R-:W-:Y:S02]  /*0580*/  ISETP.LT.AND P1, PT, R9.reuse, 0x9, !P0 ;  /* 0x000000090900780c */ /* 0x040fe40004721270 */
[----:B------:R-:W-:Y:S02]  /*0590*/  ISETP.LT.AND P0, PT, R0, 0x9, !P0 ;  /* 0x000000090000780c */ /* 0x000fe40004701270 */
[----:B------:R-:W-:Y:S01]  /*05a0*/  LOP3.LUT R11, R12, 0x3c, RZ, 0xc0, !PT ;  /* 0x0000003c0c0b7812 */ /* 0x000fe200078ec0ff */
[----:B------:R-:W-:-:S04]  /*05b0*/  IMAD R9, R9, 0x10, R10 ;  /* 0x0000001009097824 */ /* 0x000fc800078e020a */
[----:B------:R-:W-:Y:S02]  /*05c0*/  IMAD.IADD R11, R8, 0x1, R11 ;  /* 0x00000001080b7824 */ /* 0x000fe400078e020b */
[----:B0-----:R-:W-:-:S03]  /*05d0*/  IMAD.WIDE R8, R9, 0x4, R2 ;  /* 0x0000000409087825 */ /* 0x001fc600078e0202 */
[----:B------:R-:W-:Y:S01]  /*05e0*/  LEA R11, R11, UR4, 0x2 ;  /* 0x000000040b0b7c11 */ /* 0x000fe2000f8e10ff */
[----:B--2---:R-:W-:Y:S04]  /*05f0*/  STS [R13+0x20], R14 ;  /* 0x0000200e0d007388 */ /* 0x004fe80000000800 */
[----:B---3--:R-:W-:Y:S04]  /*0600*/  STS [R13+0x40], R20 ;  /* 0x000040140d007388 */ /* 0x008fe80000000800 */
[----:B----4-:R-:W-:Y:S04]  /*0610*/  STS [R13+0x60], R21 ;  /* 0x000060150d007388 */ /* 0x010fe80000000800 */
[----:B-----5:R-:W-:Y:S04]  /*0620*/  STS [R13+0x80], R22 ;  /* 0x000080160d007388 */ /* 0x020fe80000000800 */
[----:B------:R-:W-:Y:S04]  /*0630*/  STS [R13+0xa0], R24 ;  /* 0x0000a0180d007388 */ /* 0x000fe80000000800 */
[----:B------:R-:W-:Y:S04]  /*0640*/  STS [R13+0xc0], R23 ;  /* 0x0000c0170d007388 */ /* 0x000fe80000000800 */
[----:B------:R-:W-:Y:S04]  /*0650*/  STS [R13], R26 ;  /* 0x0000001a0d007388 */ /* 0x000fe80000000800 */
[----:B------:R-:W-:Y:S01]  /*0660*/  STS [R13+0xe0], R25 ;  /* 0x0000e0190d007388 */ /* 0x000fe20000000800 */
[----:B------:R-:W-:Y:S06]  /*0670*/  BAR.SYNC.DEFER_BLOCKING 0x0 ;  /* 0x0000000000007b1d */ /* 0x000fec0000010000 */
[----:B------:R-:W0:Y:S04]  /*0680*/  LDS.128 R4, [R4] ;  /* 0x0000000004047984 */ /* 0x000e280000000c00 */
[----:B0-----:R0:W-:Y:S02]  /*0690*/  @P1 STG.E.128 desc[UR6][R8.64], R4 ;  /* 0x0000000408001986 */ /* 0x0011e4000c101d06 */
[----:B0-----:R-:W-:Y:S05]  /*06a0*/  @!P0 EXIT ;  /* 0x000000000000894d */ /* 0x001fea0003800000 */
[----:B------:R-:W1:Y:S01]  /*06b0*/  LDS.128 R12, [R11+0x800] ;  /* 0x000800000b0c7984 */ /* 0x000e620000000c00 */
[----:B0-----:R-:W-:-:S04]  /*06c0*/  IMAD R5, R0, 0x10, R10 ;  /* 0x0000001000057824 */ /* 0x001fc800078e020a */
[----:B------:R-:W-:-:S05]  /*06d0*/  IMAD.WIDE R2, R5, 0x4, R2 ;  /* 0x0000000405027825 */ /* 0x000fca00078e0202 */
[----:B-1----:R-:W-:Y:S01]  /*06e0*/  STG.E.128 desc[UR6][R2.64], R12 ;  /* 0x0000000c02007986 */ /* 0x002fe2000c101d06 */
[----:B------:R-:W-:Y:S05]  /*06f0*/  EXIT ;  /* 0x000000000000794d */ /* 0x000fea0003800000 */
.L_x_0:
[----:B------:R-:W-:-:S00]  /*0700*/  BRA `(.L_x_0) ;  /* 0xfffffffc00fc7947 */ /* 0x000fc0000383ffff */
[----:B------:R-:W-:-:S00]  /*0710*/  NOP ;  /* 0x0000000000007918 */ /* 0x000fc00000000000 */
        /* <DEDUP_REMOVED lines=14> */
.L_x_1:


//--------------------- .nv.shared.triton_poi_fused_2 --------------------------
	.section	.nv.shared.triton_poi_fused_2,"aw",@nobits
	.sectionflags	@""
	.align	16
	.zero		1024


//--------------------- .nv.constant0.triton_poi_fused_2 --------------------------
	.section	.nv.constant0.triton_poi_fused_2,"a",@progbits
	.sectionflags	@""
	.align	4
.nv.constant0.triton_poi_fused_2:
	.zero		552
